//
// Generated by NVIDIA NVVM Compiler
//
// Compiler Build ID: CL-36424714
// Cuda compilation tools, release 13.0, V13.0.88
// Based on NVVM 20.0.0
//

.version 9.0
.target sm_100
.address_size 64

	// .globl	_Z6kernelPKiS0_Pi
.const .align 8 .b8 filter[33800];

.visible .entry _Z6kernelPKiS0_Pi(
	.param .u64 .ptr .align 1 _Z6kernelPKiS0_Pi_param_0,
	.param .u64 .ptr .align 1 _Z6kernelPKiS0_Pi_param_1,
	.param .u64 .ptr .align 1 _Z6kernelPKiS0_Pi_param_2
)
{
	.reg .pred 	%p<26>;
	.reg .b32 	%r<181>;
	.reg .b32 	%f<85>;
	.reg .b64 	%rd<50>;

	ld.param.u64 	%rd10, [_Z6kernelPKiS0_Pi_param_0];
	ld.param.u64 	%rd11, [_Z6kernelPKiS0_Pi_param_1];
	ld.param.u64 	%rd12, [_Z6kernelPKiS0_Pi_param_2];
	cvta.to.global.u64 	%rd1, %rd11;
	cvta.to.global.u64 	%rd2, %rd10;
	cvta.to.global.u64 	%rd3, %rd12;
	mov.u32 	%r60, %ntid.y;
	mov.u32 	%r61, %ctaid.y;
	mov.u32 	%r62, %tid.y;
	mad.lo.s32 	%r1, %r60, %r61, %r62;
	mov.u32 	%r63, %ntid.x;
	mov.u32 	%r64, %ctaid.x;
	mov.u32 	%r65, %tid.x;
	mad.lo.s32 	%r2, %r63, %r64, %r65;
	add.s32 	%r3, %r2, 96;
	add.s32 	%r4, %r2, 224;
	add.s32 	%r5, %r2, 352;
	add.s64 	%rd4, %rd1, 8;
	add.s32 	%r6, %r2, -32;
	mov.b32 	%r168, 0;
	mov.u32 	%r169, %r168;
$L__BB0_1:
	add.s32 	%r10, %r1, %r169;
	add.s32 	%r9, %r10, -32;
	mov.f32 	%f65, 0f00000000;
	mov.b32 	%r170, 0;
$L__BB0_2:
	add.s32 	%r12, %r9, %r170;
	mul.lo.s32 	%r173, %r170, 65;
	add.s32 	%r68, %r10, %r170;
	shl.b32 	%r69, %r68, 9;
	add.s32 	%r171, %r2, %r69;
	mov.b32 	%r174, -16416;
	mov.u32 	%r172, %r6;
$L__BB0_3:
	mul.wide.u32 	%rd13, %r173, 4;
	add.s64 	%rd5, %rd4, %rd13;
	max.u32 	%r70, %r12, %r172;
	setp.gt.u32 	%p1, %r70, 511;
	@%p1 bra 	$L__BB0_5;
	add.s32 	%r71, %r171, -16416;
	mul.wide.u32 	%rd14, %r71, 4;
	add.s64 	%rd15, %rd2, %rd14;
	ld.global.u32 	%r72, [%rd15];
	ld.global.u32 	%r73, [%rd5+-8];
	mul.lo.s32 	%r74, %r73, %r72;
	cvt.rn.f32.s32 	%f42, %r74;
	add.f32 	%f65, %f65, %f42;
$L__BB0_5:
	setp.eq.s32 	%p2, %r174, -16352;
	@%p2 bra 	$L__BB0_13;
	add.s32 	%r75, %r172, 1;
	max.u32 	%r76, %r12, %r75;
	setp.gt.u32 	%p3, %r76, 511;
	@%p3 bra 	$L__BB0_8;
	add.s32 	%r77, %r171, -16415;
	mul.wide.u32 	%rd16, %r77, 4;
	add.s64 	%rd17, %rd2, %rd16;
	ld.global.u32 	%r78, [%rd17];
	ld.global.u32 	%r79, [%rd5+-4];
	mul.lo.s32 	%r80, %r79, %r78;
	cvt.rn.f32.s32 	%f43, %r80;
	add.f32 	%f65, %f65, %f43;
$L__BB0_8:
	add.s32 	%r81, %r172, 2;
	max.u32 	%r82, %r12, %r81;
	setp.gt.u32 	%p4, %r82, 511;
	@%p4 bra 	$L__BB0_10;
	add.s32 	%r83, %r171, -16414;
	mul.wide.u32 	%rd18, %r83, 4;
	add.s64 	%rd19, %rd2, %rd18;
	ld.global.u32 	%r84, [%rd19];
	ld.global.u32 	%r85, [%rd5];
	mul.lo.s32 	%r86, %r85, %r84;
	cvt.rn.f32.s32 	%f44, %r86;
	add.f32 	%f65, %f65, %f44;
$L__BB0_10:
	add.s32 	%r87, %r172, 3;
	max.u32 	%r88, %r12, %r87;
	setp.gt.u32 	%p5, %r88, 511;
	@%p5 bra 	$L__BB0_12;
	add.s32 	%r89, %r171, -16413;
	mul.wide.u32 	%rd20, %r89, 4;
	add.s64 	%rd21, %rd2, %rd20;
	ld.global.u32 	%r90, [%rd21];
	ld.global.u32 	%r91, [%rd5+4];
	mul.lo.s32 	%r92, %r91, %r90;
	cvt.rn.f32.s32 	%f45, %r92;
	add.f32 	%f65, %f65, %f45;
$L__BB0_12:
	add.s32 	%r174, %r174, 4;
	add.s32 	%r173, %r173, 4;
	add.s32 	%r172, %r172, 4;
	add.s32 	%r171, %r171, 4;
	bra.uni 	$L__BB0_3;
$L__BB0_13:
	add.s32 	%r170, %r170, 1;
	setp.ne.s32 	%p6, %r170, 65;
	@%p6 bra 	$L__BB0_2;
	cvt.rzi.s32.f32 	%r94, %f65;
	shl.b32 	%r95, %r10, 9;
	add.s32 	%r96, %r95, %r2;
	mul.wide.s32 	%rd22, %r96, 4;
	add.s64 	%rd6, %rd3, %rd22;
	st.global.u32 	[%rd6], %r94;
	mov.f32 	%f71, 0f00000000;
	mov.b32 	%r175, 0;
$L__BB0_15:
	add.s32 	%r25, %r9, %r175;
	shl.b32 	%r26, %r25, 9;
	mul.lo.s32 	%r27, %r175, 65;
	mov.b32 	%r176, 0;
$L__BB0_16:
	add.s32 	%r29, %r3, %r176;
	or.b32  	%r98, %r25, %r29;
	setp.gt.u32 	%p7, %r98, 511;
	add.s32 	%r99, %r176, %r27;
	mul.wide.u32 	%rd23, %r99, 4;
	add.s64 	%rd7, %rd1, %rd23;
	@%p7 bra 	$L__BB0_18;
	add.s32 	%r100, %r26, %r29;
	mul.wide.u32 	%rd24, %r100, 4;
	add.s64 	%rd25, %rd2, %rd24;
	ld.global.u32 	%r101, [%rd25];
	ld.global.u32 	%r102, [%rd7];
	mul.lo.s32 	%r103, %r102, %r101;
	cvt.rn.f32.s32 	%f47, %r103;
	add.f32 	%f71, %f71, %f47;
$L__BB0_18:
	setp.ne.s32 	%p8, %r176, 64;
	@%p8 bra 	$L__BB0_32;
	add.s32 	%r175, %r175, 1;
	setp.ne.s32 	%p12, %r175, 65;
	@%p12 bra 	$L__BB0_15;
	cvt.rzi.s32.f32 	%r120, %f71;
	st.global.u32 	[%rd6+512], %r120;
	mov.f32 	%f77, 0f00000000;
	mov.b32 	%r177, 0;
$L__BB0_21:
	add.s32 	%r36, %r9, %r177;
	shl.b32 	%r37, %r36, 9;
	mul.lo.s32 	%r38, %r177, 65;
	mov.b32 	%r178, 0;
$L__BB0_22:
	add.s32 	%r40, %r4, %r178;
	or.b32  	%r122, %r36, %r40;
	setp.gt.u32 	%p13, %r122, 511;
	add.s32 	%r123, %r178, %r38;
	mul.wide.u32 	%rd32, %r123, 4;
	add.s64 	%rd8, %rd1, %rd32;
	@%p13 bra 	$L__BB0_24;
	add.s32 	%r124, %r37, %r40;
	mul.wide.u32 	%rd33, %r124, 4;
	add.s64 	%rd34, %rd2, %rd33;
	ld.global.u32 	%r125, [%rd34];
	ld.global.u32 	%r126, [%rd8];
	mul.lo.s32 	%r127, %r126, %r125;
	cvt.rn.f32.s32 	%f52, %r127;
	add.f32 	%f77, %f77, %f52;
$L__BB0_24:
	setp.ne.s32 	%p14, %r178, 64;
	@%p14 bra 	$L__BB0_39;
	add.s32 	%r177, %r177, 1;
	setp.ne.s32 	%p18, %r177, 65;
	@%p18 bra 	$L__BB0_21;
	cvt.rzi.s32.f32 	%r144, %f77;
	st.global.u32 	[%rd6+1024], %r144;
	mov.f32 	%f83, 0f00000000;
	mov.b32 	%r179, 0;
$L__BB0_27:
	add.s32 	%r47, %r9, %r179;
	shl.b32 	%r48, %r47, 9;
	mul.lo.s32 	%r49, %r179, 65;
	mov.b32 	%r180, 0;
$L__BB0_28:
	add.s32 	%r51, %r5, %r180;
	or.b32  	%r146, %r47, %r51;
	setp.gt.u32 	%p19, %r146, 511;
	add.s32 	%r147, %r180, %r49;
	mul.wide.u32 	%rd41, %r147, 4;
	add.s64 	%rd9, %rd1, %rd41;
	@%p19 bra 	$L__BB0_30;
	add.s32 	%r148, %r48, %r51;
	mul.wide.u32 	%rd42, %r148, 4;
	add.s64 	%rd43, %rd2, %rd42;
	ld.global.u32 	%r149, [%rd43];
	ld.global.u32 	%r150, [%rd9];
	mul.lo.s32 	%r151, %r150, %r149;
	cvt.rn.f32.s32 	%f57, %r151;
	add.f32 	%f83, %f83, %f57;
$L__BB0_30:
	setp.ne.s32 	%p20, %r180, 64;
	@%p20 bra 	$L__BB0_48;
	add.s32 	%r179, %r179, 1;
	setp.ne.s32 	%p24, %r179, 65;
	@%p24 bra 	$L__BB0_27;
	bra.uni 	$L__BB0_46;
$L__BB0_32:
	add.s32 	%r31, %r29, 1;
	or.b32  	%r104, %r25, %r31;
	setp.gt.u32 	%p9, %r104, 511;
	@%p9 bra 	$L__BB0_34;
	add.s32 	%r105, %r26, %r31;
	mul.wide.u32 	%rd26, %r105, 4;
	add.s64 	%rd27, %rd2, %rd26;
	ld.global.u32 	%r106, [%rd27];
	ld.global.u32 	%r107, [%rd7+4];
	mul.lo.s32 	%r108, %r107, %r106;
	cvt.rn.f32.s32 	%f48, %r108;
	add.f32 	%f71, %f71, %f48;
$L__BB0_34:
	add.s32 	%r32, %r29, 2;
	or.b32  	%r109, %r25, %r32;
	setp.gt.u32 	%p10, %r109, 511;
	@%p10 bra 	$L__BB0_36;
	add.s32 	%r110, %r26, %r32;
	mul.wide.u32 	%rd28, %r110, 4;
	add.s64 	%rd29, %rd2, %rd28;
	ld.global.u32 	%r111, [%rd29];
	ld.global.u32 	%r112, [%rd7+8];
	mul.lo.s32 	%r113, %r112, %r111;
	cvt.rn.f32.s32 	%f49, %r113;
	add.f32 	%f71, %f71, %f49;
$L__BB0_36:
	add.s32 	%r33, %r29, 3;
	or.b32  	%r114, %r25, %r33;
	setp.gt.u32 	%p11, %r114, 511;
	@%p11 bra 	$L__BB0_38;
	add.s32 	%r115, %r26, %r33;
	mul.wide.u32 	%rd30, %r115, 4;
	add.s64 	%rd31, %rd2, %rd30;
	ld.global.u32 	%r116, [%rd31];
	ld.global.u32 	%r117, [%rd7+12];
	mul.lo.s32 	%r118, %r117, %r116;
	cvt.rn.f32.s32 	%f50, %r118;
	add.f32 	%f71, %f71, %f50;
$L__BB0_38:
	add.s32 	%r176, %r176, 4;
	bra.uni 	$L__BB0_16;
$L__BB0_39:
	add.s32 	%r42, %r40, 1;
	or.b32  	%r128, %r36, %r42;
	setp.gt.u32 	%p15, %r128, 511;
	@%p15 bra 	$L__BB0_41;
	add.s32 	%r129, %r37, %r42;
	mul.wide.u32 	%rd35, %r129, 4;
	add.s64 	%rd36, %rd2, %rd35;
	ld.global.u32 	%r130, [%rd36];
	ld.global.u32 	%r131, [%rd8+4];
	mul.lo.s32 	%r132, %r131, %r130;
	cvt.rn.f32.s32 	%f53, %r132;
	add.f32 	%f77, %f77, %f53;
$L__BB0_41:
	add.s32 	%r43, %r40, 2;
	or.b32  	%r133, %r36, %r43;
	setp.gt.u32 	%p16, %r133, 511;
	@%p16 bra 	$L__BB0_43;
	add.s32 	%r134, %r37, %r43;
	mul.wide.u32 	%rd37, %r134, 4;
	add.s64 	%rd38, %rd2, %rd37;
	ld.global.u32 	%r135, [%rd38];
	ld.global.u32 	%r136, [%rd8+8];
	mul.lo.s32 	%r137, %r136, %r135;
	cvt.rn.f32.s32 	%f54, %r137;
	add.f32 	%f77, %f77, %f54;
$L__BB0_43:
	add.s32 	%r44, %r40, 3;
	or.b32  	%r138, %r36, %r44;
	setp.gt.u32 	%p17, %r138, 511;
	@%p17 bra 	$L__BB0_45;
	add.s32 	%r139, %r37, %r44;
	mul.wide.u32 	%rd39, %r139, 4;
	add.s64 	%rd40, %rd2, %rd39;
	ld.global.u32 	%r140, [%rd40];
	ld.global.u32 	%r141, [%rd8+12];
	mul.lo.s32 	%r142, %r141, %r140;
	cvt.rn.f32.s32 	%f55, %r142;
	add.f32 	%f77, %f77, %f55;
$L__BB0_45:
	add.s32 	%r178, %r178, 4;
	bra.uni 	$L__BB0_22;
$L__BB0_46:
	cvt.rzi.s32.f32 	%r167, %f83;
	st.global.u32 	[%rd6+1536], %r167;
	add.s32 	%r169, %r169, 128;
	add.s32 	%r168, %r168, 1;
	setp.eq.s32 	%p25, %r168, 4;
	@%p25 bra 	$L__BB0_47;
	bra.uni 	$L__BB0_1;
$L__BB0_47:
	ret;
$L__BB0_48:
	add.s32 	%r55, %r51, 1;
	or.b32  	%r152, %r47, %r55;
	setp.gt.u32 	%p21, %r152, 511;
	@%p21 bra 	$L__BB0_50;
	add.s32 	%r153, %r48, %r55;
	mul.wide.u32 	%rd44, %r153, 4;
	add.s64 	%rd45, %rd2, %rd44;
	ld.global.u32 	%r154, [%rd45];
	ld.global.u32 	%r155, [%rd9+4];
	mul.lo.s32 	%r156, %r155, %r154;
	cvt.rn.f32.s32 	%f58, %r156;
	add.f32 	%f83, %f83, %f58;
$L__BB0_50:
	add.s32 	%r56, %r51, 2;
	or.b32  	%r157, %r47, %r56;
	setp.gt.u32 	%p22, %r157, 511;
	@%p22 bra 	$L__BB0_52;
	add.s32 	%r158, %r48, %r56;
	mul.wide.u32 	%rd46, %r158, 4;
	add.s64 	%rd47, %rd2, %rd46;
	ld.global.u32 	%r159, [%rd47];
	ld.global.u32 	%r160, [%rd9+8];
	mul.lo.s32 	%r161, %r160, %r159;
	cvt.rn.f32.s32 	%f59, %r161;
	add.f32 	%f83, %f83, %f59;
$L__BB0_52:
	add.s32 	%r57, %r51, 3;
	or.b32  	%r162, %r47, %r57;
	setp.gt.u32 	%p23, %r162, 511;
	@%p23 bra 	$L__BB0_54;
	add.s32 	%r163, %r48, %r57;
	mul.wide.u32 	%rd48, %r163, 4;
	add.s64 	%rd49, %rd2, %rd48;
	ld.global.u32 	%r164, [%rd49];
	ld.global.u32 	%r165, [%rd9+12];
	mul.lo.s32 	%r166, %r165, %r164;
	cvt.rn.f32.s32 	%f60, %r166;
	add.f32 	%f83, %f83, %f60;
$L__BB0_54:
	add.s32 	%r180, %r180, 4;
	bra.uni 	$L__BB0_28;

}


// ===== COMPILED SASS (sm_100) =====

	.target	sm_100

	.elftype	@"ET_EXEC"


//--------------------- .note.nv.tkinfo           --------------------------
	.section	.note.nv.tkinfo,"",@"SHT_NOTE"
	.sectionflags	@"SHF_NOTE_NV_TKINFO"
	.tkinfo
        /*0018*/ 	.word	0x00000002
        /*0030*/ 	.string	""
        /*0030*/ 	.string	"ptxas"
        /*0030*/ 	.string	"Cuda compilation tools, release 13.0, V13.0.88"
        /*0030*/ 	.string	"Build cuda_13.0.r13.0/compiler.36424714_0"
        /*0030*/ 	.string	"-arch sm_100 -m 64 "



//--------------------- .note.nv.cuinfo           --------------------------
	.section	.note.nv.cuinfo,"",@"SHT_NOTE"
	.sectionflags	@"SHF_NOTE_NV_CUINFO"
        /*0018*/ 	.short	0x0002
        /*001a*/ 	.short	0x0064
        /*001c*/ 	.short	0x0082
	.zero		2


//--------------------- .nv.info                  --------------------------
	.section	.nv.info,"",@"SHT_CUDA_INFO"
	.align	4


	//----- nvinfo : EIATTR_REGCOUNT
	.align		4
        /*0000*/ 	.byte	0x04, 0x2f
        /*0002*/ 	.short	(.L_2 - .L_1)
	.align		4
.L_1:
        /*0004*/ 	.word	index@(_Z6kernelPKiS0_Pi)
        /*0008*/ 	.word	0x00000020


	//----- nvinfo : EIATTR_FRAME_SIZE
	.align		4
.L_2:
        /*000c*/ 	.byte	0x04, 0x11
        /*000e*/ 	.short	(.L_4 - .L_3)
	.align		4
.L_3:
        /*0010*/ 	.word	index@(_Z6kernelPKiS0_Pi)
        /*0014*/ 	.word	0x00000000


	//----- nvinfo : EIATTR_MIN_STACK_SIZE
	.align		4
.L_4:
        /*0018*/ 	.byte	0x04, 0x12
        /*001a*/ 	.short	(.L_6 - .L_5)
	.align		4
.L_5:
        /*001c*/ 	.word	index@(_Z6kernelPKiS0_Pi)
        /*0020*/ 	.word	0x00000000
.L_6:


//--------------------- .nv.compat                --------------------------
	.section	.nv.compat,"",@"SHT_CUDA_COMPAT_INFO"
	.align	4
        /*0000*/ 	.byte	0x02, 0x09, 0x00, 0x00, 0x02, 0x02, 0x01, 0x00, 0x02, 0x05, 0x05, 0x00, 0x03, 0x07, 0x01, 0x01
        /*0010*/ 	.byte	0x02, 0x03, 0x00, 0x00, 0x02, 0x06, 0x01, 0x00, 0x04, 0x0b, 0x08, 0x00, 0x09, 0x00, 0x00, 0x00
        /*0020*/ 	.byte	0x00, 0x00, 0x00, 0x00


//--------------------- .nv.info._Z6kernelPKiS0_Pi --------------------------
	.section	.nv.info._Z6kernelPKiS0_Pi,"",@"SHT_CUDA_INFO"
	.sectionflags	@""
	.align	4


	//----- nvinfo : EIATTR_CUDA_API_VERSION
	.align		4
        /*0000*/ 	.byte	0x04, 0x37
        /*0002*/ 	.short	(.L_8 - .L_7)
.L_7:
        /*0004*/ 	.word	0x00000082


	//----- nvinfo : EIATTR_KPARAM_INFO
	.align		4
.L_8:
        /*0008*/ 	.byte	0x04, 0x17
        /*000a*/ 	.short	(.L_10 - .L_9)
.L_9:
        /*000c*/ 	.word	0x00000000
        /*0010*/ 	.short	0x0002
        /*0012*/ 	.short	0x0010
        /*0014*/ 	.byte	0x00, 0xf5, 0x21, 0x00


	//----- nvinfo : EIATTR_KPARAM_INFO
	.align		4
.L_10:
        /*0018*/ 	.byte	0x04, 0x17
        /*001a*/ 	.short	(.L_12 - .L_11)
.L_11:
        /*001c*/ 	.word	0x00000000
        /*0020*/ 	.short	0x0001
        /*0022*/ 	.short	0x0008
        /*0024*/ 	.byte	0x00, 0xf5, 0x21, 0x00


	//----- nvinfo : EIATTR_KPARAM_INFO
	.align		4
.L_12:
        /*0028*/ 	.byte	0x04, 0x17
        /*002a*/ 	.short	(.L_14 - .L_13)
.L_13:
        /*002c*/ 	.word	0x00000000
        /*0030*/ 	.short	0x0000
        /*0032*/ 	.short	0x0000
        /*0034*/ 	.byte	0x00, 0xf5, 0x21, 0x00


	//----- nvinfo : EIATTR_SPARSE_MMA_MASK
	.align		4
.L_14:
        /*0038*/ 	.byte	0x03, 0x50
        /*003a*/ 	.short	0x0000


	//----- nvinfo : EIATTR_MAXREG_COUNT
	.align		4
        /*003c*/ 	.byte	0x03, 0x1b
        /*003e*/ 	.short	0x00ff


	//----- nvinfo : EIATTR_MERCURY_ISA_VERSION
	.align		4
        /*0040*/ 	.byte	0x03, 0x5f
        /*0042*/ 	.short	0x0101


	//----- nvinfo : EIATTR_VRC_CTA_INIT_COUNT
	.align		4
        /*0044*/ 	.byte	0x02, 0x4a
	.zero		1
	.zero		1


	//----- nvinfo : EIATTR_EXIT_INSTR_OFFSETS
	.align		4
        /*0048*/ 	.byte	0x04, 0x1c
        /*004a*/ 	.short	(.L_16 - .L_15)


	//   ....[0]....
.L_15:
        /*004c*/ 	.word	0x00001110


	//----- nvinfo : EIATTR_CBANK_PARAM_SIZE
	.align		4
.L_16:
        /*0050*/ 	.byte	0x03, 0x19
        /*0052*/ 	.short	0x0018


	//----- nvinfo : EIATTR_PARAM_CBANK
	.align		4
        /*0054*/ 	.byte	0x04, 0x0a
        /*0056*/ 	.short	(.L_18 - .L_17)
	.align		4
.L_17:
        /*0058*/ 	.word	index@(.nv.constant0._Z6kernelPKiS0_Pi)
        /*005c*/ 	.short	0x0380
        /*005e*/ 	.short	0x0018


	//----- nvinfo : EIATTR_SW_WAR
	.align		4
.L_18:
        /*0060*/ 	.byte	0x04, 0x36
        /*0062*/ 	.short	(.L_20 - .L_19)
.L_19:
        /*0064*/ 	.word	0x00000008
.L_20:


//--------------------- .nv.callgraph             --------------------------
	.section	.nv.callgraph,"",@"SHT_CUDA_CALLGRAPH"
	.align	4
	.sectionentsize	8
	.align		4
        /*0000*/ 	.word	0x00000000
	.align		4
        /*0004*/ 	.word	0xffffffff
	.align		4
        /*0008*/ 	.word	0x00000000
	.align		4
        /*000c*/ 	.word	0xfffffffe
	.align		4
        /*0010*/ 	.word	0x00000000
	.align		4
        /*0014*/ 	.word	0xfffffffd
	.align		4
        /*0018*/ 	.word	0x00000000
	.align		4
        /*001c*/ 	.word	0xfffffffc


//--------------------- .nv.constant3             --------------------------
	.section	.nv.constant3,"a",@progbits
	.align	8
.nv.constant3:
	.type		filter,@object
	.size		filter,(.L_0 - filter)
filter:
	.zero		33800
.L_0:


//--------------------- .text._Z6kernelPKiS0_Pi   --------------------------
	.section	.text._Z6kernelPKiS0_Pi,"ax",@progbits
	.align	128
        .global         _Z6kernelPKiS0_Pi
        .type           _Z6kernelPKiS0_Pi,@function
        .size           _Z6kernelPKiS0_Pi,(.L_x_14 - _Z6kernelPKiS0_Pi)
        .other          _Z6kernelPKiS0_Pi,@"STO_CUDA_ENTRY STV_DEFAULT"
_Z6kernelPKiS0_Pi:
.text._Z6kernelPKiS0_Pi:
[----:B------:R-:W-:Y:S01]  /*0000*/  LDC R1, c[0x0][0x37c] ;  /* 0x0000df00ff017b82 */ /* 0x000fe20000000800 */
[----:B------:R-:W0:Y:S01]  /*0010*/  S2R R0, SR_CTAID.X ;  /* 0x0000000000007919 */ /* 0x000e220000002500 */
[----:B------:R-:W1:Y:S01]  /*0020*/  LDCU UR4, c[0x0][0x364] ;  /* 0x00006c80ff0477ac */ /* 0x000e620008000800 */
[----:B------:R-:W0:Y:S01]  /*0030*/  S2R R5, SR_TID.X ;  /* 0x0000000000057919 */ /* 0x000e220000002100 */
[----:B------:R-:W0:Y:S01]  /*0040*/  LDCU UR5, c[0x0][0x360] ;  /* 0x00006c00ff0577ac */ /* 0x000e220008000800 */
[----:B------:R-:W1:Y:S01]  /*0050*/  S2R R2, SR_CTAID.Y ;  /* 0x0000000000027919 */ /* 0x000e620000002600 */
[----:B------:R-:W2:Y:S01]  /*0060*/  LDCU.64 UR6, c[0x0][0x388] ;  /* 0x00007100ff0677ac */ /* 0x000ea20008000a00 */
[----:B------:R-:W1:Y:S01]  /*0070*/  S2R R3, SR_TID.Y ;  /* 0x0000000000037919 */ /* 0x000e620000002200 */
[----:B------:R-:W3:Y:S01]  /*0080*/  LDCU.64 UR10, c[0x0][0x358] ;  /* 0x00006b00ff0a77ac */ /* 0x000ee20008000a00 */
[----:B--2---:R-:W-:-:S04]  /*0090*/  UIADD3 UR6, UP0, UPT, UR6, 0x8, URZ ;  /* 0x0000000806067890 */ /* 0x004fc8000ff1e0ff */
[----:B------:R-:W-:Y:S01]  /*00a0*/  UIADD3.X UR7, UPT, UPT, URZ, UR7, URZ, UP0, !UPT ;  /* 0x00000007ff077290 */ /* 0x000fe200087fe4ff */
[----:B0-----:R-:W-:-:S04]  /*00b0*/  IMAD R0, R0, UR5, R5 ;  /* 0x0000000500007c24 */ /* 0x001fc8000f8e0205 */
[C---:B------:R-:W-:Y:S01]  /*00c0*/  VIADD R4, R0.reuse, 0x60 ;  /* 0x0000006000047836 */ /* 0x040fe20000000000 */
[C---:B------:R-:W-:Y:S01]  /*00d0*/  IADD3 R5, PT, PT, R0.reuse, 0xe0, RZ ;  /* 0x000000e000057810 */ /* 0x040fe20007ffe0ff */
[C---:B------:R-:W-:Y:S01]  /*00e0*/  VIADD R6, R0.reuse, 0x160 ;  /* 0x0000016000067836 */ /* 0x040fe20000000000 */
[----:B------:R-:W-:Y:S01]  /*00f0*/  IADD3 R7, PT, PT, R0, -0x20, RZ ;  /* 0xffffffe000077810 */ /* 0x000fe20007ffe0ff */
[----:B-1----:R-:W-:Y:S02]  /*0100*/  IMAD R2, R2, UR4, R3 ;  /* 0x0000000402027c24 */ /* 0x002fe4000f8e0203 */
[----:B------:R-:W-:Y:S01]  /*0110*/  HFMA2 R3, -RZ, RZ, 0, 0 ;  /* 0x00000000ff037431 */ /* 0x000fe200000001ff */
[----:B---3--:R-:W-:-:S06]  /*0120*/  UMOV UR4, URZ ;  /* 0x000000ff00047c82 */ /* 0x008fcc0008000000 */
.L_x_12:
[----:B0-----:R-:W-:Y:S01]  /*0130*/  VIADD R9, R2, UR4 ;  /* 0x0000000402097c36 */ /* 0x001fe20008000000 */
[----:B------:R-:W-:Y:S01]  /*0140*/  MOV R12, RZ ;  /* 0x000000ff000c7202 */ /* 0x000fe20000000f00 */
[----:B------:R-:W-:Y:S02]  /*0150*/  UMOV UR5, URZ ;  /* 0x000000ff00057c82 */ /* 0x000fe40008000000 */
[----:B------:R-:W-:-:S07]  /*0160*/  VIADD R8, R9, 0xffffffe0 ;  /* 0xffffffe009087836 */ /* 0x000fce0000000000 */
.L_x_2:
[----:B------:R-:W-:Y:S01]  /*0170*/  IADD3 R21, PT, PT, R9, UR5, RZ ;  /* 0x0000000509157c10 */ /* 0x000fe2000fffe0ff */
[----:B------:R-:W-:Y:S02]  /*0180*/  UIMAD UR8, UR5, 0x41, URZ ;  /* 0x00000041050878a4 */ /* 0x000fe4000f8e02ff */
[----:B------:R-:W-:Y:S01]  /*0190*/  VIADD R13, R8, UR5 ;  /* 0x00000005080d7c36 */ /* 0x000fe20008000000 */
[----:B------:R-:W-:Y:S01]  /*01a0*/  UIADD3 UR5, UPT, UPT, UR5, 0x1, URZ ;  /* 0x0000000105057890 */ /* 0x000fe2000fffe0ff */
[----:B------:R-:W-:Y:S01]  /*01b0*/  MOV R20, R7 ;  /* 0x0000000700147202 */ /* 0x000fe20000000f00 */
[----:B------:R-:W-:Y:S01]  /*01c0*/  IMAD R21, R21, 0x200, R0 ;  /* 0x0000020015157824 */ /* 0x000fe200078e0200 */
[----:B------:R-:W-:Y:S01]  /*01d0*/  MOV R22, UR8 ;  /* 0x0000000800167c02 */ /* 0x000fe20008000f00 */
[----:B------:R-:W-:Y:S01]  /*01e0*/  UISETP.NE.AND UP1, UPT, UR5, 0x41, UPT ;  /* 0x000000410500788c */ /* 0x000fe2000bf25270 */
[----:B------:R-:W-:-:S10]  /*01f0*/  UMOV UR8, 0xffffbfe0 ;  /* 0xffffbfe000087882 */ /* 0x000fd40000000000 */
.L_x_1:
[----:B------:R-:W-:Y:S02]  /*0200*/  VIMNMX.U32 R10, PT, PT, R13, R20, !PT ;  /* 0x000000140d0a7248 */ /* 0x000fe40007fe0000 */
[----:B------:R-:W-:Y:S02]  /*0210*/  MOV R11, UR7 ;  /* 0x00000007000b7c02 */ /* 0x000fe40008000f00 */
[----:B------:R-:W-:Y:S01]  /*0220*/  ISETP.GT.U32.AND P0, PT, R10, 0x1ff, PT ;  /* 0x000001ff0a00780c */ /* 0x000fe20003f04070 */
[----:B------:R-:W-:-:S04]  /*0230*/  IMAD.U32 R10, RZ, RZ, UR6 ;  /* 0x00000006ff0a7e24 */ /* 0x000fc8000f8e00ff */
[----:B------:R-:W-:-:S08]  /*0240*/  IMAD.WIDE.U32 R10, R22, 0x4, R10 ;  /* 0x00000004160a7825 */ /* 0x000fd000078e000a */
[----:B------:R-:W0:Y:S01]  /*0250*/  @!P0 LDC.64 R14, c[0x0][0x380] ;  /* 0x0000e000ff0e8b82 */ /* 0x000e220000000a00 */
[----:B------:R-:W-:-:S04]  /*0260*/  @!P0 VIADD R17, R21, 0xffffbfe0 ;  /* 0xffffbfe015118836 */ /* 0x000fc80000000000 */
[----:B0-----:R-:W-:Y:S02]  /*0270*/  @!P0 IMAD.WIDE.U32 R14, R17, 0x4, R14 ;  /* 0x00000004110e8825 */ /* 0x001fe400078e000e */
[----:B------:R-:W2:Y:S04]  /*0280*/  @!P0 LDG.E R17, desc[UR10][R10.64+-0x8] ;  /* 0xfffff80a0a118981 */ /* 0x000ea8000c1e1900 */
[----:B------:R-:W2:Y:S01]  /*0290*/  @!P0 LDG.E R14, desc[UR10][R14.64] ;  /* 0x0000000a0e0e8981 */ /* 0x000ea2000c1e1900 */
[----:B------:R-:W-:Y:S01]  /*02a0*/  UISETP.NE.AND UP0, UPT, UR8, -0x3fe0, UPT ;  /* 0xffffc0200800788c */ /* 0x000fe2000bf05270 */
[----:B--2---:R-:W-:-:S05]  /*02b0*/  @!P0 IMAD R17, R14, R17, RZ ;  /* 0x000000110e118224 */ /* 0x004fca00078e02ff */
[----:B------:R-:W-:-:S05]  /*02c0*/  @!P0 I2FP.F32.S32 R17, R17 ;  /* 0x0000001100118245 */ /* 0x000fca0000201400 */
[----:B------:R-:W-:Y:S01]  /*02d0*/  @!P0 FADD R12, R12, R17 ;  /* 0x000000110c0c8221 */ /* 0x000fe20000000000 */
[----:B------:R-:W-:Y:S06]  /*02e0*/  BRA.U !UP0, `(.L_x_0) ;  /* 0x00000001088c7547 */ /* 0x000fec000b800000 */
[C-C-:B------:R-:W-:Y:S02]  /*02f0*/  VIADDMNMX.U32 R14, R20.reuse, 0x1, R13.reuse, !PT ;  /* 0x00000001140e7846 */ /* 0x140fe4000780000d */
[--C-:B------:R-:W-:Y:S02]  /*0300*/  VIADDMNMX.U32 R15, R20, 0x2, R13.reuse, !PT ;  /* 0x00000002140f7846 */ /* 0x100fe4000780000d */
[----:B------:R-:W-:Y:S02]  /*0310*/  ISETP.GT.U32.AND P0, PT, R14, 0x1ff, PT ;  /* 0x000001ff0e00780c */ /* 0x000fe40003f04070 */
[----:B------:R-:W-:Y:S02]  /*0320*/  ISETP.GT.U32.AND P1, PT, R15, 0x1ff, PT ;  /* 0x000001ff0f00780c */ /* 0x000fe40003f24070 */
[----:B------:R-:W-:-:S04]  /*0330*/  VIADDMNMX.U32 R14, R20, 0x3, R13, !PT ;  /* 0x00000003140e7846 */ /* 0x000fc8000780000d */
[----:B------:R-:W-:-:S05]  /*0340*/  ISETP.GT.U32.AND P2, PT, R14, 0x1ff, PT ;  /* 0x000001ff0e00780c */ /* 0x000fca0003f44070 */
[----:B------:R-:W0:Y:S01]  /*0350*/  @!P0 LDC.64 R18, c[0x0][0x380] ;  /* 0x0000e000ff128b82 */ /* 0x000e220000000a00 */
[C---:B------:R-:W-:Y:S01]  /*0360*/  @!P0 IADD3 R23, PT, PT, R21.reuse, -0x401f, RZ ;  /* 0xffffbfe115178810 */ /* 0x040fe20007ffe0ff */
[----:B------:R-:W-:-:S06]  /*0370*/  @!P1 VIADD R25, R21, 0xffffbfe2 ;  /* 0xffffbfe215199836 */ /* 0x000fcc0000000000 */
[----:B------:R-:W1:Y:S01]  /*0380*/  @!P1 LDC.64 R14, c[0x0][0x380] ;  /* 0x0000e000ff0e9b82 */ /* 0x000e620000000a00 */
[----:B------:R-:W2:Y:S07]  /*0390*/  @!P2 LDG.E R27, desc[UR10][R10.64+0x4] ;  /* 0x0000040a0a1ba981 */ /* 0x000eae000c1e1900 */
[----:B------:R-:W3:Y:S01]  /*03a0*/  @!P2 LDC.64 R16, c[0x0][0x380] ;  /* 0x0000e000ff10ab82 */ /* 0x000ee20000000a00 */
[----:B0-----:R-:W-:Y:S02]  /*03b0*/  @!P0 IMAD.WIDE.U32 R18, R23, 0x4, R18 ;  /* 0x0000000417128825 */ /* 0x001fe400078e0012 */
[----:B------:R-:W4:Y:S04]  /*03c0*/  @!P0 LDG.E R23, desc[UR10][R10.64+-0x4] ;  /* 0xfffffc0a0a178981 */ /* 0x000f28000c1e1900 */
[----:B------:R-:W4:Y:S01]  /*03d0*/  @!P0 LDG.E R18, desc[UR10][R18.64] ;  /* 0x0000000a12128981 */ /* 0x000f22000c1e1900 */
[----:B-1----:R-:W-:Y:S01]  /*03e0*/  @!P1 IMAD.WIDE.U32 R14, R25, 0x4, R14 ;  /* 0x00000004190e9825 */ /* 0x002fe200078e000e */
[----:B------:R-:W-:-:S05]  /*03f0*/  @!P2 IADD3 R25, PT, PT, R21, -0x401d, RZ ;  /* 0xffffbfe31519a810 */ /* 0x000fca0007ffe0ff */
[----:B------:R-:W5:Y:S01]  /*0400*/  @!P1 LDG.E R14, desc[UR10][R14.64] ;  /* 0x0000000a0e0e9981 */ /* 0x000f62000c1e1900 */
[----:B---3--:R-:W-:-:S03]  /*0410*/  @!P2 IMAD.WIDE.U32 R16, R25, 0x4, R16 ;  /* 0x000000041910a825 */ /* 0x008fc600078e0010 */
[----:B------:R-:W5:Y:S04]  /*0420*/  @!P1 LDG.E R25, desc[UR10][R10.64] ;  /* 0x0000000a0a199981 */ /* 0x000f68000c1e1900 */
[----:B------:R-:W2:Y:S01]  /*0430*/  @!P2 LDG.E R16, desc[UR10][R16.64] ;  /* 0x0000000a1010a981 */ /* 0x000ea2000c1e1900 */
[----:B------:R-:W-:Y:S01]  /*0440*/  VIADD R22, R22, 0x4 ;  /* 0x0000000416167836 */ /* 0x000fe20000000000 */
[----:B------:R-:W-:Y:S01]  /*0450*/  IADD3 R20, PT, PT, R20, 0x4, RZ ;  /* 0x0000000414147810 */ /* 0x000fe20007ffe0ff */
[----:B------:R-:W-:Y:S01]  /*0460*/  VIADD R21, R21, 0x4 ;  /* 0x0000000415157836 */ /* 0x000fe20000000000 */
[----:B------:R-:W-:Y:S01]  /*0470*/  UIADD3 UR8, UPT, UPT, UR8, 0x4, URZ ;  /* 0x0000000408087890 */ /* 0x000fe2000fffe0ff */
[----:B----4-:R-:W-:-:S05]  /*0480*/  @!P0 IMAD R23, R18, R23, RZ ;  /* 0x0000001712178224 */ /* 0x010fca00078e02ff */
[----:B------:R-:W-:Y:S01]  /*0490*/  @!P0 I2FP.F32.S32 R23, R23 ;  /* 0x0000001700178245 */ /* 0x000fe20000201400 */
[----:B-----5:R-:W-:-:S04]  /*04a0*/  @!P1 IMAD R25, R14, R25, RZ ;  /* 0x000000190e199224 */ /* 0x020fc800078e02ff */
[----:B------:R-:W-:Y:S01]  /*04b0*/  @!P0 FADD R12, R12, R23 ;  /* 0x000000170c0c8221 */ /* 0x000fe20000000000 */
[----:B--2---:R-:W-:Y:S01]  /*04c0*/  @!P2 IMAD R27, R16, R27, RZ ;  /* 0x0000001b101ba224 */ /* 0x004fe200078e02ff */
[----:B------:R-:W-:-:S04]  /*04d0*/  @!P1 I2FP.F32.S32 R25, R25 ;  /* 0x0000001900199245 */ /* 0x000fc80000201400 */
[----:B------:R-:W-:Y:S01]  /*04e0*/  @!P2 I2FP.F32.S32 R27, R27 ;  /* 0x0000001b001ba245 */ /* 0x000fe20000201400 */
[----:B------:R-:W-:-:S04]  /*04f0*/  @!P1 FADD R12, R12, R25 ;  /* 0x000000190c0c9221 */ /* 0x000fc80000000000 */
[----:B------:R-:W-:Y:S01]  /*0500*/  @!P2 FADD R12, R12, R27 ;  /* 0x0000001b0c0ca221 */ /* 0x000fe20000000000 */
[----:B------:R-:W-:Y:S06]  /*0510*/  BRA `(.L_x_1) ;  /* 0xfffffffc00387947 */ /* 0x000fec000383ffff */
.L_x_0:
[----:B------:R-:W-:Y:S05]  /*0520*/  BRA.U UP1, `(.L_x_2) ;  /* 0xfffffffd01107547 */ /* 0x000fea000b83ffff */
[----:B------:R-:W0:Y:S01]  /*0530*/  LDC.64 R10, c[0x0][0x390] ;  /* 0x0000e400ff0a7b82 */ /* 0x000e220000000a00 */
[----:B------:R-:W1:Y:S01]  /*0540*/  F2I.TRUNC.NTZ R13, R12 ;  /* 0x0000000c000d7305 */ /* 0x000e62000020f100 */
[----:B------:R-:W-:Y:S01]  /*0550*/  LEA R9, R9, R0, 0x9 ;  /* 0x0000000009097211 */ /* 0x000fe200078e48ff */
[----:B------:R-:W-:-:S04]  /*0560*/  UMOV UR5, URZ ;  /* 0x000000ff00057c82 */ /* 0x000fc80008000000 */
[----:B0-----:R-:W-:-:S04]  /*0570*/  IMAD.WIDE R10, R9, 0x4, R10 ;  /* 0x00000004090a7825 */ /* 0x001fc800078e020a */
[----:B------:R-:W-:Y:S01]  /*0580*/  IMAD.MOV.U32 R9, RZ, RZ, RZ ;  /* 0x000000ffff097224 */ /* 0x000fe200078e00ff */
[----:B-1----:R0:W-:Y:S06]  /*0590*/  STG.E desc[UR10][R10.64], R13 ;  /* 0x0000000d0a007986 */ /* 0x0021ec000c10190a */
.L_x_5:
[----:B0-----:R-:W0:Y:S01]  /*05a0*/  LDC.64 R12, c[0x0][0x388] ;  /* 0x0000e200ff0c7b82 */ /* 0x001e220000000a00 */
[----:B------:R-:W-:Y:S01]  /*05b0*/  MOV R22, UR5 ;  /* 0x0000000500167c02 */ /* 0x000fe20008000f00 */
[----:B------:R-:W-:Y:S02]  /*05c0*/  VIADD R23, R8, UR5 ;  /* 0x0000000508177c36 */ /* 0x000fe40008000000 */
[----:B------:R-:W-:Y:S01]  /*05d0*/  HFMA2 R25, -RZ, RZ, 0, 0 ;  /* 0x00000000ff197431 */ /* 0x000fe200000001ff */
[----:B------:R-:W-:-:S04]  /*05e0*/  UIADD3 UR5, UPT, UPT, UR5, 0x1, URZ ;  /* 0x0000000105057890 */ /* 0x000fc8000fffe0ff */
[----:B------:R-:W-:-:S11]  /*05f0*/  UISETP.NE.AND UP0, UPT, UR5, 0x41, UPT ;  /* 0x000000410500788c */ /* 0x000fd6000bf05270 */
.L_x_4:
[--C-:B------:R-:W-:Y:S02]  /*0600*/  IMAD.IADD R24, R4, 0x1, R25.reuse ;  /* 0x0000000104187824 */ /* 0x100fe400078e0219 */
[----:B------:R-:W-:-:S03]  /*0610*/  IMAD R15, R22, 0x41, R25 ;  /* 0x00000041160f7824 */ /* 0x000fc600078e0219 */
[----:B------:R-:W-:-:S04]  /*0620*/  LOP3.LUT R14, R23, R24, RZ, 0xfc, !PT ;  /* 0x00000018170e7212 */ /* 0x000fc800078efcff */
[----:B------:R-:W-:Y:S01]  /*0630*/  ISETP.GT.U32.AND P0, PT, R14, 0x1ff, PT ;  /* 0x000001ff0e00780c */ /* 0x000fe20003f04070 */
[----:B0-----:R-:W-:-:S12]  /*0640*/  IMAD.WIDE.U32 R14, R15, 0x4, R12 ;  /* 0x000000040f0e7825 */ /* 0x001fd800078e000c */
[----:B------:R-:W0:Y:S01]  /*0650*/  @!P0 LDC.64 R16, c[0x0][0x380] ;  /* 0x0000e000ff108b82 */ /* 0x000e220000000a00 */
[----:B------:R-:W-:-:S05]  /*0660*/  @!P0 LEA R19, R23, R24, 0x9 ;  /* 0x0000001817138211 */ /* 0x000fca00078e48ff */
[----:B0-----:R-:W-:Y:S02]  /*0670*/  @!P0 IMAD.WIDE.U32 R16, R19, 0x4, R16 ;  /* 0x0000000413108825 */ /* 0x001fe400078e0010 */
[----:B------:R-:W2:Y:S04]  /*0680*/  @!P0 LDG.E R19, desc[UR10][R14.64] ;  /* 0x0000000a0e138981 */ /* 0x000ea8000c1e1900 */
[----:B------:R-:W2:Y:S01]  /*0690*/  @!P0 LDG.E R16, desc[UR10][R16.64] ;  /* 0x0000000a10108981 */ /* 0x000ea2000c1e1900 */
[----:B------:R-:W-:Y:S01]  /*06a0*/  ISETP.NE.AND P1, PT, R25, 0x40, PT ;  /* 0x000000401900780c */ /* 0x000fe20003f25270 */
[----:B--2---:R-:W-:-:S05]  /*06b0*/  @!P0 IMAD R19, R16, R19, RZ ;  /* 0x0000001310138224 */ /* 0x004fca00078e02ff */
[----:B------:R-:W-:-:S05]  /*06c0*/  @!P0 I2FP.F32.S32 R18, R19 ;  /* 0x0000001300128245 */ /* 0x000fca0000201400 */
[----:B------:R-:W-:Y:S02]  /*06d0*/  @!P0 FADD R9, R9, R18 ;  /* 0x0000001209098221 */ /* 0x000fe40000000000 */
[----:B------:R-:W-:Y:S05]  /*06e0*/  @!P1 BRA `(.L_x_3) ;  /* 0x00000000008c9947 */ /* 0x000fea0003800000 */
[C---:B------:R-:W-:Y:S01]  /*06f0*/  VIADD R16, R24.reuse, 0x1 ;  /* 0x0000000118107836 */ /* 0x040fe20000000000 */
[C---:B------:R-:W-:Y:S01]  /*0700*/  IADD3 R26, PT, PT, R24.reuse, 0x2, RZ ;  /* 0x00000002181a7810 */ /* 0x040fe20007ffe0ff */
[----:B------:R-:W-:-:S03]  /*0710*/  VIADD R24, R24, 0x3 ;  /* 0x0000000318187836 */ /* 0x000fc60000000000 */
[----:B------:R-:W-:-:S04]  /*0720*/  LOP3.LUT R17, R23, R16, RZ, 0xfc, !PT ;  /* 0x0000001017117212 */ /* 0x000fc800078efcff */
[----:B------:R-:W-:Y:S02]  /*0730*/  ISETP.GT.U32.AND P0, PT, R17, 0x1ff, PT ;  /* 0x000001ff1100780c */ /* 0x000fe40003f04070 */
[----:B------:R-:W-:-:S04]  /*0740*/  LOP3.LUT R17, R23, R26, RZ, 0xfc, !PT ;  /* 0x0000001a17117212 */ /* 0x000fc800078efcff */
[----:B------:R-:W-:Y:S02]  /*0750*/  ISETP.GT.U32.AND P1, PT, R17, 0x1ff, PT ;  /* 0x000001ff1100780c */ /* 0x000fe40003f24070 */
[----:B------:R-:W-:-:S04]  /*0760*/  LOP3.LUT R17, R23, R24, RZ, 0xfc, !PT ;  /* 0x0000001817117212 */ /* 0x000fc800078efcff */
[----:B------:R-:W-:Y:S01]  /*0770*/  ISETP.GT.U32.AND P2, PT, R17, 0x1ff, PT ;  /* 0x000001ff1100780c */ /* 0x000fe20003f44070 */
[----:B------:R-:W0:Y:S01]  /*0780*/  @!P0 LDC.64 R18, c[0x0][0x380] ;  /* 0x0000e000ff128b82 */ /* 0x000e220000000a00 */
[----:B------:R-:W-:-:S05]  /*0790*/  @!P0 LEA R21, R23, R16, 0x9 ;  /* 0x0000001017158211 */ /* 0x000fca00078e48ff */
[----:B------:R-:W-:Y:S02]  /*07a0*/  @!P1 IMAD R27, R23, 0x200, R26 ;  /* 0x00000200171b9824 */ /* 0x000fe400078e021a */
[----:B------:R-:W1:Y:S01]  /*07b0*/  @!P1 LDC.64 R16, c[0x0][0x380] ;  /* 0x0000e000ff109b82 */ /* 0x000e620000000a00 */
[----:B0-----:R-:W-:-:S07]  /*07c0*/  @!P0 IMAD.WIDE.U32 R18, R21, 0x4, R18 ;  /* 0x0000000415128825 */ /* 0x001fce00078e0012 */
[----:B------:R-:W0:Y:S01]  /*07d0*/  @!P2 LDC.64 R20, c[0x0][0x380] ;  /* 0x0000e000ff14ab82 */ /* 0x000e220000000a00 */
[----:B------:R-:W-:Y:S02]  /*07e0*/  @!P2 LEA R29, R23, R24, 0x9 ;  /* 0x00000018171da211 */ /* 0x000fe400078e48ff */
[----:B------:R-:W2:Y:S01]  /*07f0*/  @!P2 LDG.E R24, desc[UR10][R14.64+0xc] ;  /* 0x00000c0a0e18a981 */ /* 0x000ea2000c1e1900 */
[----:B-1----:R-:W-:-:S03]  /*0800*/  @!P1 IMAD.WIDE.U32 R16, R27, 0x4, R16 ;  /* 0x000000041b109825 */ /* 0x002fc600078e0010 */
[----:B------:R-:W3:Y:S04]  /*0810*/  @!P0 LDG.E R18, desc[UR10][R18.64] ;  /* 0x0000000a12128981 */ /* 0x000ee8000c1e1900 */
[----:B------:R-:W3:Y:S04]  /*0820*/  @!P0 LDG.E R27, desc[UR10][R14.64+0x4] ;  /* 0x0000040a0e1b8981 */ /* 0x000ee8000c1e1900 */
[----:B------:R-:W4:Y:S01]  /*0830*/  @!P1 LDG.E R16, desc[UR10][R16.64] ;  /* 0x0000000a10109981 */ /* 0x000f22000c1e1900 */
[----:B0-----:R-:W-:-:S03]  /*0840*/  @!P2 IMAD.WIDE.U32 R20, R29, 0x4, R20 ;  /* 0x000000041d14a825 */ /* 0x001fc600078e0014 */
[----:B------:R-:W4:Y:S04]  /*0850*/  @!P1 LDG.E R29, desc[UR10][R14.64+0x8] ;  /* 0x0000080a0e1d9981 */ /* 0x000f28000c1e1900 */
[----:B------:R-:W2:Y:S01]  /*0860*/  @!P2 LDG.E R20, desc[UR10][R20.64] ;  /* 0x0000000a1414a981 */ /* 0x000ea2000c1e1900 */
[----:B------:R-:W-:Y:S02]  /*0870*/  VIADD R25, R25, 0x4 ;  /* 0x0000000419197836 */ /* 0x000fe40000000000 */
[----:B---3--:R-:W-:-:S05]  /*0880*/  @!P0 IMAD R27, R18, R27, RZ ;  /* 0x0000001b121b8224 */ /* 0x008fca00078e02ff */
[----:B------:R-:W-:Y:S01]  /*0890*/  @!P0 I2FP.F32.S32 R18, R27 ;  /* 0x0000001b00128245 */ /* 0x000fe20000201400 */
[----:B----4-:R-:W-:-:S04]  /*08a0*/  @!P1 IMAD R29, R16, R29, RZ ;  /* 0x0000001d101d9224 */ /* 0x010fc800078e02ff */
[----:B------:R-:W-:Y:S01]  /*08b0*/  @!P0 FADD R9, R9, R18 ;  /* 0x0000001209098221 */ /* 0x000fe20000000000 */
[----:B--2---:R-:W-:Y:S01]  /*08c0*/  @!P2 IMAD R19, R20, R24, RZ ;  /* 0x000000181413a224 */ /* 0x004fe200078e02ff */
[----:B------:R-:W-:-:S04]  /*08d0*/  @!P1 I2FP.F32.S32 R24, R29 ;  /* 0x0000001d00189245 */ /* 0x000fc80000201400 */
[----:B------:R-:W-:Y:S01]  /*08e0*/  @!P2 I2FP.F32.S32 R16, R19 ;  /* 0x000000130010a245 */ /* 0x000fe20000201400 */
[----:B------:R-:W-:-:S04]  /*08f0*/  @!P1 FADD R9, R9, R24 ;  /* 0x0000001809099221 */ /* 0x000fc80000000000 */
[----:B------:R-:W-:Y:S01]  /*0900*/  @!P2 FADD R9, R9, R16 ;  /* 0x000000100909a221 */ /* 0x000fe20000000000 */
[----:B------:R-:W-:Y:S06]  /*0910*/  BRA `(.L_x_4) ;  /* 0xfffffffc00387947 */ /* 0x000fec000383ffff */
.L_x_3:
[----:B------:R-:W-:Y:S05]  /*0920*/  BRA.U UP0, `(.L_x_5) ;  /* 0xfffffffd001c7547 */ /* 0x000fea000b83ffff */
[----:B------:R-:W0:Y:S01]  /*0930*/  F2I.TRUNC.NTZ R9, R9 ;  /* 0x0000000900097305 */ /* 0x000e22000020f100 */
[----:B------:R-:W-:Y:S01]  /*0940*/  MOV R22, RZ ;  /* 0x000000ff00167202 */ /* 0x000fe20000000f00 */
[----:B------:R-:W-:Y:S01]  /*0950*/  UMOV UR5, URZ ;  /* 0x000000ff00057c82 */ /* 0x000fe20008000000 */
[----:B0-----:R0:W-:Y:S05]  /*0960*/  STG.E desc[UR10][R10.64+0x200], R9 ;  /* 0x000200090a007986 */ /* 0x0011ea000c10190a */
.L_x_8:
[----:B------:R-:W1:Y:S01]  /*0970*/  LDC.64 R12, c[0x0][0x388] ;  /* 0x0000e200ff0c7b82 */ /* 0x000e620000000a00 */
[----:B0-----:R-:W-:Y:S01]  /*0980*/  IMAD.U32 R9, RZ, RZ, UR5 ;  /* 0x00000005ff097e24 */ /* 0x001fe2000f8e00ff */
[----:B------:R-:W-:Y:S01]  /*0990*/  IADD3 R23, PT, PT, R8, UR5, RZ ;  /* 0x0000000508177c10 */ /* 0x000fe2000fffe0ff */
[----:B------:R-:W-:Y:S01]  /*09a0*/  UIADD3 UR5, UPT, UPT, UR5, 0x1, URZ ;  /* 0x0000000105057890 */ /* 0x000fe2000fffe0ff */
[----:B------:R-:W-:-:S03]  /*09b0*/  IMAD.MOV.U32 R24, RZ, RZ, RZ ;  /* 0x000000ffff187224 */ /* 0x000fc600078e00ff */
[----:B------:R-:W-:-:S11]  /*09c0*/  UISETP.NE.AND UP0, UPT, UR5, 0x41, UPT ;  /* 0x000000410500788c */ /* 0x000fd6000bf05270 */
.L_x_7:
[----:B------:R-:W-:Y:S01]  /*09d0*/  IADD3 R26, PT, PT, R5, R24, RZ ;  /* 0x00000018051a7210 */ /* 0x000fe20007ffe0ff */
[----:B------:R-:W-:-:S03]  /*09e0*/  IMAD R15, R9, 0x41, R24 ;  /* 0x00000041090f7824 */ /* 0x000fc600078e0218 */
[----:B------:R-:W-:-:S04]  /*09f0*/  LOP3.LUT R14, R23, R26, RZ, 0xfc, !PT ;  /* 0x0000001a170e7212 */ /* 0x000fc800078efcff */
[----:B------:R-:W-:Y:S01]  /*0a00*/  ISETP.GT.U32.AND P0, PT, R14, 0x1ff, PT ;  /* 0x000001ff0e00780c */ /* 0x000fe20003f04070 */
[----:B-1----:R-:W-:-:S12]  /*0a10*/  IMAD.WIDE.U32 R14, R15, 0x4, R12 ;  /* 0x000000040f0e7825 */ /* 0x002fd800078e000c */
[----:B------:R-:W0:Y:S01]  /*0a20*/  @!P0 LDC.64 R16, c[0x0][0x380] ;  /* 0x0000e000ff108b82 */ /* 0x000e220000000a00 */
[----:B------:R-:W-:-:S04]  /*0a30*/  @!P0 IMAD R19, R23, 0x200, R26 ;  /* 0x0000020017138824 */ /* 0x000fc800078e021a */
        /* <DEDUP_REMOVED lines=8> */
[C---:B------:R-:W-:Y:S01]  /*0ac0*/  IADD3 R16, PT, PT, R26.reuse, 0x1, RZ ;  /* 0x000000011a107810 */ /* 0x040fe20007ffe0ff */
[C---:B------:R-:W-:Y:S01]  /*0ad0*/  VIADD R28, R26.reuse, 0x2 ;  /* 0x000000021a1c7836 */ /* 0x040fe20000000000 */
[----:B------:R-:W-:Y:S02]  /*0ae0*/  IADD3 R26, PT, PT, R26, 0x3, RZ ;  /* 0x000000031a1a7810 */ /* 0x000fe40007ffe0ff */
[----:B------:R-:W-:-:S04]  /*0af0*/  LOP3.LUT R17, R23, R16, RZ, 0xfc, !PT ;  /* 0x0000001017117212 */ /* 0x000fc800078efcff */
[----:B------:R-:W-:Y:S02]  /*0b00*/  ISETP.GT.U32.AND P0, PT, R17, 0x1ff, PT ;  /* 0x000001ff1100780c */ /* 0x000fe40003f04070 */
[----:B------:R-:W-:-:S04]  /*0b10*/  LOP3.LUT R17, R23, R28, RZ, 0xfc, !PT ;  /* 0x0000001c17117212 */ /* 0x000fc800078efcff */
[----:B------:R-:W-:Y:S02]  /*0b20*/  ISETP.GT.U32.AND P1, PT, R17, 0x1ff, PT ;  /* 0x000001ff1100780c */ /* 0x000fe40003f24070 */
[----:B------:R-:W-:-:S04]  /*0b30*/  LOP3.LUT R17, R23, R26, RZ, 0xfc, !PT ;  /* 0x0000001a17117212 */ /* 0x000fc800078efcff */
[----:B------:R-:W-:Y:S01]  /*0b40*/  ISETP.GT.U32.AND P2, PT, R17, 0x1ff, PT ;  /* 0x000001ff1100780c */ /* 0x000fe20003f44070 */
[----:B------:R-:W0:Y:S01]  /*0b50*/  @!P0 LDC.64 R18, c[0x0][0x380] ;  /* 0x0000e000ff128b82 */ /* 0x000e220000000a00 */
[----:B------:R-:W-:-:S05]  /*0b60*/  @!P0 IMAD R21, R23, 0x200, R16 ;  /* 0x0000020017158824 */ /* 0x000fca00078e0210 */
[----:B------:R-:W-:Y:S02]  /*0b70*/  @!P1 LEA R25, R23, R28, 0x9 ;  /* 0x0000001c17199211 */ /* 0x000fe400078e48ff */
[----:B------:R-:W1:Y:S04]  /*0b80*/  @!P1 LDC.64 R16, c[0x0][0x380] ;  /* 0x0000e000ff109b82 */ /* 0x000e680000000a00 */
[----:B------:R-:W2:Y:S01]  /*0b90*/  @!P2 LDG.E R29, desc[UR10][R14.64+0xc] ;  /* 0x00000c0a0e1da981 */ /* 0x000ea2000c1e1900 */
[----:B0-----:R-:W-:-:S03]  /*0ba0*/  @!P0 IMAD.WIDE.U32 R18, R21, 0x4, R18 ;  /* 0x0000000415128825 */ /* 0x001fc600078e0012 */
[----:B------:R-:W0:Y:S01]  /*0bb0*/  @!P2 LDC.64 R20, c[0x0][0x380] ;  /* 0x0000e000ff14ab82 */ /* 0x000e220000000a00 */
[----:B------:R-:W-:Y:S02]  /*0bc0*/  @!P2 LEA R27, R23, R26, 0x9 ;  /* 0x0000001a171ba211 */ /* 0x000fe400078e48ff */
[----:B------:R-:W3:Y:S01]  /*0bd0*/  @!P0 LDG.E R18, desc[UR10][R18.64] ;  /* 0x0000000a12128981 */ /* 0x000ee2000c1e1900 */
[----:B-1----:R-:W-:-:S03]  /*0be0*/  @!P1 IMAD.WIDE.U32 R16, R25, 0x4, R16 ;  /* 0x0000000419109825 */ /* 0x002fc600078e0010 */
[----:B------:R-:W3:Y:S04]  /*0bf0*/  @!P0 LDG.E R25, desc[UR10][R14.64+0x4] ;  /* 0x0000040a0e198981 */ /* 0x000ee8000c1e1900 */
[----:B------:R-:W4:Y:S01]  /*0c00*/  @!P1 LDG.E R16, desc[UR10][R16.64] ;  /* 0x0000000a10109981 */ /* 0x000f22000c1e1900 */
[----:B0-----:R-:W-:-:S03]  /*0c10*/  @!P2 IMAD.WIDE.U32 R20, R27, 0x4, R20 ;  /* 0x000000041b14a825 */ /* 0x001fc600078e0014 */
[----:B------:R-:W4:Y:S04]  /*0c20*/  @!P1 LDG.E R27, desc[UR10][R14.64+0x8] ;  /* 0x0000080a0e1b9981 */ /* 0x000f28000c1e1900 */
[----:B------:R-:W2:Y:S01]  /*0c30*/  @!P2 LDG.E R20, desc[UR10][R20.64] ;  /* 0x0000000a1414a981 */ /* 0x000ea2000c1e1900 */
[----:B------:R-:W-:Y:S02]  /*0c40*/  VIADD R24, R24, 0x4 ;  /* 0x0000000418187836 */ /* 0x000fe40000000000 */
[----:B---3--:R-:W-:-:S05]  /*0c50*/  @!P0 IMAD R25, R18, R25, RZ ;  /* 0x0000001912198224 */ /* 0x008fca00078e02ff */
[----:B------:R-:W-:-:S05]  /*0c60*/  @!P0 I2FP.F32.S32 R25, R25 ;  /* 0x0000001900198245 */ /* 0x000fca0000201400 */
[----:B------:R-:W-:Y:S01]  /*0c70*/  @!P0 FADD R22, R22, R25 ;  /* 0x0000001916168221 */ /* 0x000fe20000000000 */
[----:B----4-:R-:W-:Y:S02]  /*0c80*/  @!P1 IMAD R27, R16, R27, RZ ;  /* 0x0000001b101b9224 */ /* 0x010fe400078e02ff */
[----:B--2---:R-:W-:-:S03]  /*0c90*/  @!P2 IMAD R29, R20, R29, RZ ;  /* 0x0000001d141da224 */ /* 0x004fc600078e02ff */
[----:B------:R-:W-:Y:S02]  /*0ca0*/  @!P1 I2FP.F32.S32 R27, R27 ;  /* 0x0000001b001b9245 */ /* 0x000fe40000201400 */
[----:B------:R-:W-:-:S03]  /*0cb0*/  @!P2 I2FP.F32.S32 R29, R29 ;  /* 0x0000001d001da245 */ /* 0x000fc60000201400 */
[----:B------:R-:W-:-:S04]  /*0cc0*/  @!P1 FADD R22, R22, R27 ;  /* 0x0000001b16169221 */ /* 0x000fc80000000000 */
[----:B------:R-:W-:Y:S01]  /*0cd0*/  @!P2 FADD R22, R22, R29 ;  /* 0x0000001d1616a221 */ /* 0x000fe20000000000 */
[----:B------:R-:W-:Y:S06]  /*0ce0*/  BRA `(.L_x_7) ;  /* 0xfffffffc00387947 */ /* 0x000fec000383ffff */
.L_x_6:
[----:B------:R-:W-:Y:S05]  /*0cf0*/  BRA.U UP0, `(.L_x_8) ;  /* 0xfffffffd001c7547 */ /* 0x000fea000b83ffff */
[----:B------:R-:W0:Y:S01]  /*0d00*/  F2I.TRUNC.NTZ R13, R22 ;  /* 0x00000016000d7305 */ /* 0x000e22000020f100 */
[----:B------:R-:W-:Y:S01]  /*0d10*/  HFMA2 R9, -RZ, RZ, 0, 0 ;  /* 0x00000000ff097431 */ /* 0x000fe200000001ff */
[----:B------:R-:W-:Y:S01]  /*0d20*/  UMOV UR5, URZ ;  /* 0x000000ff00057c82 */ /* 0x000fe20008000000 */
[----:B0-----:R0:W-:Y:S05]  /*0d30*/  STG.E desc[UR10][R10.64+0x400], R13 ;  /* 0x0004000d0a007986 */ /* 0x0011ea000c10190a */
.L_x_11:
[----:B0-----:R-:W0:Y:S01]  /*0d40*/  LDC.64 R12, c[0x0][0x388] ;  /* 0x0000e200ff0c7b82 */ /* 0x001e220000000a00 */
[----:B------:R-:W-:Y:S01]  /*0d50*/  MOV R22, UR5 ;  /* 0x0000000500167c02 */ /* 0x000fe20008000f00 */
[----:B------:R-:W-:Y:S01]  /*0d60*/  VIADD R23, R8, UR5 ;  /* 0x0000000508177c36 */ /* 0x000fe20008000000 */
[----:B------:R-:W-:Y:S01]  /*0d70*/  UIADD3 UR5, UPT, UPT, UR5, 0x1, URZ ;  /* 0x0000000105057890 */ /* 0x000fe2000fffe0ff */
[----:B------:R-:W-:-:S03]  /*0d80*/  MOV R25, RZ ;  /* 0x000000ff00197202 */ /* 0x000fc60000000f00 */
[----:B------:R-:W-:-:S11]  /*0d90*/  UISETP.NE.AND UP0, UPT, UR5, 0x41, UPT ;  /* 0x000000410500788c */ /* 0x000fd6000bf05270 */
.L_x_10:
[----:B------:R-:W-:Y:S01]  /*0da0*/  IADD3 R24, PT, PT, R6, R25, RZ ;  /* 0x0000001906187210 */ /* 0x000fe20007ffe0ff */
[----:B------:R-:W-:-:S03]  /*0db0*/  IMAD R15, R22, 0x41, R25 ;  /* 0x00000041160f7824 */ /* 0x000fc600078e0219 */
[----:B------:R-:W-:-:S04]  /*0dc0*/  LOP3.LUT R14, R23, R24, RZ, 0xfc, !PT ;  /* 0x00000018170e7212 */ /* 0x000fc800078efcff */
[----:B------:R-:W-:Y:S01]  /*0dd0*/  ISETP.GT.U32.AND P0, PT, R14, 0x1ff, PT ;  /* 0x000001ff0e00780c */ /* 0x000fe20003f04070 */
[----:B0-----:R-:W-:-:S12]  /*0de0*/  IMAD.WIDE.U32 R14, R15, 0x4, R12 ;  /* 0x000000040f0e7825 */ /* 0x001fd800078e000c */
        /* <DEDUP_REMOVED lines=10> */
[C---:B------:R-:W-:Y:S02]  /*0e90*/  IADD3 R16, PT, PT, R24.reuse, 0x1, RZ ;  /* 0x0000000118107810 */ /* 0x040fe40007ffe0ff */
[C---:B------:R-:W-:Y:S01]  /*0ea0*/  IADD3 R26, PT, PT, R24.reuse, 0x2, RZ ;  /* 0x00000002181a7810 */ /* 0x040fe20007ffe0ff */
[----:B------:R-:W-:Y:S01]  /*0eb0*/  VIADD R24, R24, 0x3 ;  /* 0x0000000318187836 */ /* 0x000fe20000000000 */
        /* <DEDUP_REMOVED lines=8> */
[----:B------:R-:W-:Y:S02]  /*0f40*/  @!P1 LEA R27, R23, R26, 0x9 ;  /* 0x0000001a171b9211 */ /* 0x000fe400078e48ff */
[----:B------:R-:W1:Y:S01]  /*0f50*/  @!P1 LDC.64 R16, c[0x0][0x380] ;  /* 0x0000e000ff109b82 */ /* 0x000e620000000a00 */
[----:B0-----:R-:W-:-:S07]  /*0f60*/  @!P0 IMAD.WIDE.U32 R18, R21, 0x4, R18 ;  /* 0x0000000415128825 */ /* 0x001fce00078e0012 */
[----:B------:R-:W0:Y:S01]  /*0f70*/  @!P2 LDC.64 R20, c[0x0][0x380] ;  /* 0x0000e000ff14ab82 */ /* 0x000e220000000a00 */
[----:B------:R-:W-:Y:S01]  /*0f80*/  @!P2 IMAD R29, R23, 0x200, R24 ;  /* 0x00000200171da824 */ /* 0x000fe200078e0218 */
[----:B------:R-:W2:Y:S01]  /*0f90*/  @!P0 LDG.E R18, desc[UR10][R18.64] ;  /* 0x0000000a12128981 */ /* 0x000ea2000c1e1900 */
[----:B-1----:R-:W-:-:S03]  /*0fa0*/  @!P1 IMAD.WIDE.U32 R16, R27, 0x4, R16 ;  /* 0x000000041b109825 */ /* 0x002fc600078e0010 */
[----:B------:R-:W2:Y:S04]  /*0fb0*/  @!P0 LDG.E R27, desc[UR10][R14.64+0x4] ;  /* 0x0000040a0e1b8981 */ /* 0x000ea8000c1e1900 */
[----:B------:R-:W3:Y:S04]  /*0fc0*/  @!P1 LDG.E R16, desc[UR10][R16.64] ;  /* 0x0000000a10109981 */ /* 0x000ee8000c1e1900 */
[----:B------:R-:W4:Y:S01]  /*0fd0*/  @!P2 LDG.E R24, desc[UR10][R14.64+0xc] ;  /* 0x00000c0a0e18a981 */ /* 0x000f22000c1e1900 */
[----:B0-----:R-:W-:-:S03]  /*0fe0*/  @!P2 IMAD.WIDE.U32 R20, R29, 0x4, R20 ;  /* 0x000000041d14a825 */ /* 0x001fc600078e0014 */
[----:B------:R-:W3:Y:S04]  /*0ff0*/  @!P1 LDG.E R29, desc[UR10][R14.64+0x8] ;  /* 0x0000080a0e1d9981 */ /* 0x000ee8000c1e1900 */
[----:B------:R-:W4:Y:S01]  /*1000*/  @!P2 LDG.E R20, desc[UR10][R20.64] ;  /* 0x0000000a1414a981 */ /* 0x000f22000c1e1900 */
[----:B------:R-:W-:Y:S01]  /*1010*/  IADD3 R25, PT, PT, R25, 0x4, RZ ;  /* 0x0000000419197810 */ /* 0x000fe20007ffe0ff */
[----:B--2---:R-:W-:-:S05]  /*1020*/  @!P0 IMAD R27, R18, R27, RZ ;  /* 0x0000001b121b8224 */ /* 0x004fca00078e02ff */
[----:B------:R-:W-:-:S05]  /*1030*/  @!P0 I2FP.F32.S32 R18, R27 ;  /* 0x0000001b00128245 */ /* 0x000fca0000201400 */
[----:B------:R-:W-:Y:S01]  /*1040*/  @!P0 FADD R9, R9, R18 ;  /* 0x0000001209098221 */ /* 0x000fe20000000000 */
[----:B---3--:R-:W-:Y:S02]  /*1050*/  @!P1 IMAD R29, R16, R29, RZ ;  /* 0x0000001d101d9224 */ /* 0x008fe400078e02ff */
[----:B----4-:R-:W-:-:S03]  /*1060*/  @!P2 IMAD R19, R20, R24, RZ ;  /* 0x000000181413a224 */ /* 0x010fc600078e02ff */
[----:B------:R-:W-:Y:S02]  /*1070*/  @!P1 I2FP.F32.S32 R24, R29 ;  /* 0x0000001d00189245 */ /* 0x000fe40000201400 */
[----:B------:R-:W-:-:S03]  /*1080*/  @!P2 I2FP.F32.S32 R16, R19 ;  /* 0x000000130010a245 */ /* 0x000fc60000201400 */
[----:B------:R-:W-:-:S04]  /*1090*/  @!P1 FADD R9, R9, R24 ;  /* 0x0000001809099221 */ /* 0x000fc80000000000 */
[----:B------:R-:W-:Y:S01]  /*10a0*/  @!P2 FADD R9, R9, R16 ;  /* 0x000000100909a221 */ /* 0x000fe20000000000 */
[----:B------:R-:W-:Y:S06]  /*10b0*/  BRA `(.L_x_10) ;  /* 0xfffffffc00387947 */ /* 0x000fec000383ffff */
.L_x_9:
[----:B------:R-:W-:Y:S05]  /*10c0*/  BRA.U UP0, `(.L_x_11) ;  /* 0xfffffffd001c7547 */ /* 0x000fea000b83ffff */
[----:B------:R-:W-:Y:S01]  /*10d0*/  IADD3 R3, PT, PT, R3, 0x1, RZ ;  /* 0x0000000103037810 */ /* 0x000fe20007ffe0ff */
[----:B------:R-:W0:Y:S03]  /*10e0*/  F2I.TRUNC.NTZ R9, R9 ;  /* 0x0000000900097305 */ /* 0x000e26000020f100 */
[----:B------:R-:W-:Y:S01]  /*10f0*/  ISETP.NE.AND P0, PT, R3, 0x4, PT ;  /* 0x000000040300780c */ /* 0x000fe20003f05270 */
[----:B0-----:R0:W-:-:S12]  /*1100*/  STG.E desc[UR10][R10.64+0x600], R9 ;  /* 0x000600090a007986 */ /* 0x0011d8000c10190a */
[----:B------:R-:W-:Y:S05]  /*1110*/  @!P0 EXIT ;  /* 0x000000000000894d */ /* 0x000fea0003800000 */
[----:B------:R-:W-:Y:S01]  /*1120*/  UIADD3 UR4, UPT, UPT, UR4, 0x80, URZ ;  /* 0x0000008004047890 */ /* 0x000fe2000fffe0ff */
[----:B------:R-:W-:Y:S11]  /*1130*/  BRA `(.L_x_12) ;  /* 0xffffffec00fc7947 */ /* 0x000ff6000383ffff */
.L_x_13:
[----:B------:R-:W-:-:S00]  /*1140*/  BRA `(.L_x_13) ;  /* 0xfffffffc00fc7947 */ /* 0x000fc0000383ffff */
[----:B------:R-:W-:-:S00]  /*1150*/  NOP ;  /* 0x0000000000007918 */ /* 0x000fc00000000000 */
        /* <DEDUP_REMOVED lines=10> */
.L_x_14:


//--------------------- .nv.shared.reserved.0     --------------------------
	.section	.nv.shared.reserved.0,"aw",@nobits
	.weak		__nv_reservedSMEM_offset_0_alias
	.size		__nv_reservedSMEM_offset_0_alias, 0, 64
	.other		__nv_reservedSMEM_offset_0_alias,@"STO_CUDA_RESERVED_SHARED STV_DEFAULT"
__nv_reservedSMEM_offset_0_alias:
	.zero		0
	.zero		64


//--------------------- .nv.constant0._Z6kernelPKiS0_Pi --------------------------
	.section	.nv.constant0._Z6kernelPKiS0_Pi,"a",@progbits
	.sectionflags	@""
	.align	4
.nv.constant0._Z6kernelPKiS0_Pi:
	.zero		920


//--------------------- SYMBOLS --------------------------

	.type		.nv.reservedSmem.offset0,@object
	.size		.nv.reservedSmem.offset0,0x4
